//
// Generated by NVIDIA NVVM Compiler
//
// Compiler Build ID: CL-36424714
// Cuda compilation tools, release 13.0, V13.0.88
// Based on NVVM 20.0.0
//

.version 9.0
.target sm_100
.address_size 64

	// .globl	_Z15upsampleNearestIfEvPKT_PS0_ii

.visible .entry _Z15upsampleNearestIfEvPKT_PS0_ii(
	.param .u64 .ptr .align 1 _Z15upsampleNearestIfEvPKT_PS0_ii_param_0,
	.param .u64 .ptr .align 1 _Z15upsampleNearestIfEvPKT_PS0_ii_param_1,
	.param .u32 _Z15upsampleNearestIfEvPKT_PS0_ii_param_2,
	.param .u32 _Z15upsampleNearestIfEvPKT_PS0_ii_param_3
)
{
	.reg .pred 	%p<3>;
	.reg .b32 	%r<16>;
	.reg .b32 	%f<2>;
	.reg .b64 	%rd<11>;

	ld.param.u64 	%rd3, [_Z15upsampleNearestIfEvPKT_PS0_ii_param_0];
	ld.param.u64 	%rd4, [_Z15upsampleNearestIfEvPKT_PS0_ii_param_1];
	ld.param.u32 	%r6, [_Z15upsampleNearestIfEvPKT_PS0_ii_param_3];
	mov.u32 	%r7, %ctaid.x;
	mov.u32 	%r1, %ntid.x;
	mov.u32 	%r8, %tid.x;
	mad.lo.s32 	%r15, %r7, %r1, %r8;
	setp.gt.s32 	%p1, %r15, 1048575;
	@%p1 bra 	$L__BB0_3;
	mov.u32 	%r9, %nctaid.x;
	mul.lo.s32 	%r3, %r1, %r9;
	cvta.to.global.u64 	%rd1, %rd3;
	cvta.to.global.u64 	%rd2, %rd4;
	mul.wide.s32 	%rd9, %r6, 8;
$L__BB0_2:
	mul.wide.s32 	%rd5, %r15, 4;
	add.s64 	%rd6, %rd1, %rd5;
	ld.global.f32 	%f1, [%rd6];
	div.s32 	%r10, %r15, %r6;
	mul.lo.s32 	%r11, %r10, %r6;
	sub.s32 	%r12, %r15, %r11;
	shl.b32 	%r13, %r11, 1;
	add.s32 	%r14, %r13, %r12;
	mul.wide.s32 	%rd7, %r14, 8;
	add.s64 	%rd8, %rd2, %rd7;
	st.global.v2.f32 	[%rd8], {%f1, %f1};
	add.s64 	%rd10, %rd8, %rd9;
	st.global.v2.f32 	[%rd10], {%f1, %f1};
	add.s32 	%r15, %r15, %r3;
	setp.lt.s32 	%p2, %r15, 1048576;
	@%p2 bra 	$L__BB0_2;
$L__BB0_3:
	ret;

}


// ===== COMPILED SASS (sm_100) =====

	.target	sm_100

	.elftype	@"ET_EXEC"


//--------------------- .note.nv.tkinfo           --------------------------
	.section	.note.nv.tkinfo,"",@"SHT_NOTE"
	.sectionflags	@"SHF_NOTE_NV_TKINFO"
	.tkinfo
        /*0018*/ 	.word	0x00000002
        /*0030*/ 	.string	""
        /*0030*/ 	.string	"ptxas"
        /*0030*/ 	.string	"Cuda compilation tools, release 13.0, V13.0.88"
        /*0030*/ 	.string	"Build cuda_13.0.r13.0/compiler.36424714_0"
        /*0030*/ 	.string	"-arch sm_100 -m 64 "



//--------------------- .note.nv.cuinfo           --------------------------
	.section	.note.nv.cuinfo,"",@"SHT_NOTE"
	.sectionflags	@"SHF_NOTE_NV_CUINFO"
        /*0018*/ 	.short	0x0002
        /*001a*/ 	.short	0x0064
        /*001c*/ 	.short	0x0082
	.zero		2


//--------------------- .nv.info                  --------------------------
	.section	.nv.info,"",@"SHT_CUDA_INFO"
	.align	4


	//----- nvinfo : EIATTR_REGCOUNT
	.align		4
        /*0000*/ 	.byte	0x04, 0x2f
        /*0002*/ 	.short	(.L_1 - .L_0)
	.align		4
.L_0:
        /*0004*/ 	.word	index@(_Z15upsampleNearestIfEvPKT_PS0_ii)
        /*0008*/ 	.word	0x00000016


	//----- nvinfo : EIATTR_FRAME_SIZE
	.align		4
.L_1:
        /*000c*/ 	.byte	0x04, 0x11
        /*000e*/ 	.short	(.L_3 - .L_2)
	.align		4
.L_2:
        /*0010*/ 	.word	index@(_Z15upsampleNearestIfEvPKT_PS0_ii)
        /*0014*/ 	.word	0x00000000


	//----- nvinfo : EIATTR_MIN_STACK_SIZE
	.align		4
.L_3:
        /*0018*/ 	.byte	0x04, 0x12
        /*001a*/ 	.short	(.L_5 - .L_4)
	.align		4
.L_4:
        /*001c*/ 	.word	index@(_Z15upsampleNearestIfEvPKT_PS0_ii)
        /*0020*/ 	.word	0x00000000
.L_5:


//--------------------- .nv.compat                --------------------------
	.section	.nv.compat,"",@"SHT_CUDA_COMPAT_INFO"
	.align	4
        /*0000*/ 	.byte	0x02, 0x09, 0x00, 0x00, 0x02, 0x02, 0x01, 0x00, 0x02, 0x05, 0x05, 0x00, 0x03, 0x07, 0x01, 0x01
        /*0010*/ 	.byte	0x02, 0x03, 0x00, 0x00, 0x02, 0x06, 0x01, 0x00, 0x04, 0x0b, 0x08, 0x00, 0x09, 0x00, 0x00, 0x00
        /*0020*/ 	.byte	0x00, 0x00, 0x00, 0x00


//--------------------- .nv.info._Z15upsampleNearestIfEvPKT_PS0_ii --------------------------
	.section	.nv.info._Z15upsampleNearestIfEvPKT_PS0_ii,"",@"SHT_CUDA_INFO"
	.sectionflags	@""
	.align	4


	//----- nvinfo : EIATTR_CUDA_API_VERSION
	.align		4
        /*0000*/ 	.byte	0x04, 0x37
        /*0002*/ 	.short	(.L_7 - .L_6)
.L_6:
        /*0004*/ 	.word	0x00000082


	//----- nvinfo : EIATTR_KPARAM_INFO
	.align		4
.L_7:
        /*0008*/ 	.byte	0x04, 0x17
        /*000a*/ 	.short	(.L_9 - .L_8)
.L_8:
        /*000c*/ 	.word	0x00000000
        /*0010*/ 	.short	0x0003
        /*0012*/ 	.short	0x0014
        /*0014*/ 	.byte	0x00, 0xf0, 0x11, 0x00


	//----- nvinfo : EIATTR_KPARAM_INFO
	.align		4
.L_9:
        /*0018*/ 	.byte	0x04, 0x17
        /*001a*/ 	.short	(.L_11 - .L_10)
.L_10:
        /*001c*/ 	.word	0x00000000
        /*0020*/ 	.short	0x0002
        /*0022*/ 	.short	0x0010
        /*0024*/ 	.byte	0x00, 0xf0, 0x11, 0x00


	//----- nvinfo : EIATTR_KPARAM_INFO
	.align		4
.L_11:
        /*0028*/ 	.byte	0x04, 0x17
        /*002a*/ 	.short	(.L_13 - .L_12)
.L_12:
        /*002c*/ 	.word	0x00000000
        /*0030*/ 	.short	0x0001
        /*0032*/ 	.short	0x0008
        /*0034*/ 	.byte	0x00, 0xf5, 0x21, 0x00


	//----- nvinfo : EIATTR_KPARAM_INFO
	.align		4
.L_13:
        /*0038*/ 	.byte	0x04, 0x17
        /*003a*/ 	.short	(.L_15 - .L_14)
.L_14:
        /*003c*/ 	.word	0x00000000
        /*0040*/ 	.short	0x0000
        /*0042*/ 	.short	0x0000
        /*0044*/ 	.byte	0x00, 0xf5, 0x21, 0x00


	//----- nvinfo : EIATTR_SPARSE_MMA_MASK
	.align		4
.L_15:
        /*0048*/ 	.byte	0x03, 0x50
        /*004a*/ 	.short	0x0000


	//----- nvinfo : EIATTR_MAXREG_COUNT
	.align		4
        /*004c*/ 	.byte	0x03, 0x1b
        /*004e*/ 	.short	0x00ff


	//----- nvinfo : EIATTR_MERCURY_ISA_VERSION
	.align		4
        /*0050*/ 	.byte	0x03, 0x5f
        /*0052*/ 	.short	0x0101


	//----- nvinfo : EIATTR_VRC_CTA_INIT_COUNT
	.align		4
        /*0054*/ 	.byte	0x02, 0x4a
	.zero		1
	.zero		1


	//----- nvinfo : EIATTR_EXIT_INSTR_OFFSETS
	.align		4
        /*0058*/ 	.byte	0x04, 0x1c
        /*005a*/ 	.short	(.L_17 - .L_16)


	//   ....[0]....
.L_16:
        /*005c*/ 	.word	0x00000060


	//   ....[1]....
        /*0060*/ 	.word	0x00000360


	//----- nvinfo : EIATTR_CRS_STACK_SIZE
	.align		4
.L_17:
        /*0064*/ 	.byte	0x04, 0x1e
        /*0066*/ 	.short	(.L_19 - .L_18)
.L_18:
        /*0068*/ 	.word	0x00000000


	//----- nvinfo : EIATTR_CBANK_PARAM_SIZE
	.align		4
.L_19:
        /*006c*/ 	.byte	0x03, 0x19
        /*006e*/ 	.short	0x0018


	//----- nvinfo : EIATTR_PARAM_CBANK
	.align		4
        /*0070*/ 	.byte	0x04, 0x0a
        /*0072*/ 	.short	(.L_21 - .L_20)
	.align		4
.L_20:
        /*0074*/ 	.word	index@(.nv.constant0._Z15upsampleNearestIfEvPKT_PS0_ii)
        /*0078*/ 	.short	0x0380
        /*007a*/ 	.short	0x0018


	//----- nvinfo : EIATTR_SW_WAR
	.align		4
.L_21:
        /*007c*/ 	.byte	0x04, 0x36
        /*007e*/ 	.short	(.L_23 - .L_22)
.L_22:
        /*0080*/ 	.word	0x00000008
.L_23:


//--------------------- .nv.callgraph             --------------------------
	.section	.nv.callgraph,"",@"SHT_CUDA_CALLGRAPH"
	.align	4
	.sectionentsize	8
	.align		4
        /*0000*/ 	.word	0x00000000
	.align		4
        /*0004*/ 	.word	0xffffffff
	.align		4
        /*0008*/ 	.word	0x00000000
	.align		4
        /*000c*/ 	.word	0xfffffffe
	.align		4
        /*0010*/ 	.word	0x00000000
	.align		4
        /*0014*/ 	.word	0xfffffffd
	.align		4
        /*0018*/ 	.word	0x00000000
	.align		4
        /*001c*/ 	.word	0xfffffffc


//--------------------- .text._Z15upsampleNearestIfEvPKT_PS0_ii --------------------------
	.section	.text._Z15upsampleNearestIfEvPKT_PS0_ii,"ax",@progbits
	.align	128
        .global         _Z15upsampleNearestIfEvPKT_PS0_ii
        .type           _Z15upsampleNearestIfEvPKT_PS0_ii,@function
        .size           _Z15upsampleNearestIfEvPKT_PS0_ii,(.L_x_2 - _Z15upsampleNearestIfEvPKT_PS0_ii)
        .other          _Z15upsampleNearestIfEvPKT_PS0_ii,@"STO_CUDA_ENTRY STV_DEFAULT"
_Z15upsampleNearestIfEvPKT_PS0_ii:
.text._Z15upsampleNearestIfEvPKT_PS0_ii:
[----:B------:R-:W-:Y:S01]  /*0000*/  LDC R1, c[0x0][0x37c] ;  /* 0x0000df00ff017b82 */ /* 0x000fe20000000800 */
[----:B------:R-:W0:Y:S07]  /*0010*/  S2R R11, SR_TID.X ;  /* 0x00000000000b7919 */ /* 0x000e2e0000002100 */
[----:B------:R-:W0:Y:S08]  /*0020*/  S2UR UR4, SR_CTAID.X ;  /* 0x00000000000479c3 */ /* 0x000e300000002500 */
[----:B------:R-:W0:Y:S02]  /*0030*/  LDC R10, c[0x0][0x360] ;  /* 0x0000d800ff0a7b82 */ /* 0x000e240000000800 */
[----:B0-----:R-:W-:-:S05]  /*0040*/  IMAD R11, R10, UR4, R11 ;  /* 0x000000040a0b7c24 */ /* 0x001fca000f8e020b */
[----:B------:R-:W-:-:S13]  /*0050*/  ISETP.GT.AND P0, PT, R11, 0xfffff, PT ;  /* 0x000fffff0b00780c */ /* 0x000fda0003f04270 */
[----:B------:R-:W-:Y:S05]  /*0060*/  @P0 EXIT ;  /* 0x000000000000094d */ /* 0x000fea0003800000 */
[----:B------:R-:W0:Y:S01]  /*0070*/  LDC R12, c[0x0][0x394] ;  /* 0x0000e500ff0c7b82 */ /* 0x000e220000000800 */
[----:B------:R-:W1:Y:S01]  /*0080*/  LDCU UR4, c[0x0][0x370] ;  /* 0x00006e00ff0477ac */ /* 0x000e620008000800 */
[----:B------:R-:W2:Y:S06]  /*0090*/  LDCU.64 UR6, c[0x0][0x358] ;  /* 0x00006b00ff0677ac */ /* 0x000eac0008000a00 */
[----:B------:R-:W3:Y:S08]  /*00a0*/  LDC R8, c[0x0][0x394] ;  /* 0x0000e500ff087b82 */ /* 0x000ef00000000800 */
[----:B------:R-:W4:Y:S01]  /*00b0*/  LDC.64 R4, c[0x0][0x380] ;  /* 0x0000e000ff047b82 */ /* 0x000f220000000a00 */
[----:B-1----:R-:W-:Y:S01]  /*00c0*/  IMAD R10, R10, UR4, RZ ;  /* 0x000000040a0a7c24 */ /* 0x002fe2000f8e02ff */
[----:B0-----:R-:W-:-:S06]  /*00d0*/  IABS R0, R12 ;  /* 0x0000000c00007213 */ /* 0x001fcc0000000000 */
[----:B------:R-:W0:Y:S01]  /*00e0*/  LDC.64 R2, c[0x0][0x388] ;  /* 0x0000e200ff027b82 */ /* 0x000e220000000a00 */
[----:B------:R-:W-:Y:S01]  /*00f0*/  ISETP.NE.AND P0, PT, R12, RZ, PT ;  /* 0x000000ff0c00720c */ /* 0x000fe20003f05270 */
[----:B------:R-:W1:Y:S01]  /*0100*/  I2F.RP R9, R0 ;  /* 0x0000000000097306 */ /* 0x000e620000209400 */
[----:B------:R-:W-:-:S07]  /*0110*/  LOP3.LUT R12, RZ, R12, RZ, 0x33, !PT ;  /* 0x0000000cff0c7212 */ /* 0x000fce00078e33ff */
[----:B-1----:R-:W1:Y:S02]  /*0120*/  MUFU.RCP R9, R9 ;  /* 0x0000000900097308 */ /* 0x002e640000001000 */
[----:B-1----:R-:W-:-:S06]  /*0130*/  VIADD R6, R9, 0xffffffe ;  /* 0x0ffffffe09067836 */ /* 0x002fcc0000000000 */
[----:B------:R1:W5:Y:S02]  /*0140*/  F2I.FTZ.U32.TRUNC.NTZ R7, R6 ;  /* 0x0000000600077305 */ /* 0x000364000021f000 */
[----:B-1----:R-:W-:Y:S02]  /*0150*/  HFMA2 R6, -RZ, RZ, 0, 0 ;  /* 0x00000000ff067431 */ /* 0x002fe400000001ff */
[----:B-----5:R-:W-:-:S04]  /*0160*/  IMAD.MOV R13, RZ, RZ, -R7 ;  /* 0x000000ffff0d7224 */ /* 0x020fc800078e0a07 */
[----:B------:R-:W-:-:S04]  /*0170*/  IMAD R13, R13, R0, RZ ;  /* 0x000000000d0d7224 */ /* 0x000fc800078e02ff */
[----:B0-234-:R-:W-:-:S07]  /*0180*/  IMAD.HI.U32 R9, R7, R13, R6 ;  /* 0x0000000d07097227 */ /* 0x01dfce00078e0006 */
.L_x_0:
[----:B0-----:R-:W-:-:S06]  /*0190*/  IMAD.WIDE R6, R11, 0x4, R4 ;  /* 0x000000040b067825 */ /* 0x001fcc00078e0204 */
[----:B------:R0:W2:Y:S01]  /*01a0*/  LDG.E R6, desc[UR6][R6.64] ;  /* 0x0000000606067981 */ /* 0x0000a2000c1e1900 */
[----:B------:R-:W-:Y:S02]  /*01b0*/  IABS R14, R11 ;  /* 0x0000000b000e7213 */ /* 0x000fe40000000000 */
[----:B------:R-:W-:-:S03]  /*01c0*/  IABS R16, R8 ;  /* 0x0000000800107213 */ /* 0x000fc60000000000 */
[----:B------:R-:W-:-:S04]  /*01d0*/  IMAD.HI.U32 R13, R9, R14, RZ ;  /* 0x0000000e090d7227 */ /* 0x000fc800078e00ff */
[----:B------:R-:W-:Y:S01]  /*01e0*/  IMAD.MOV R15, RZ, RZ, -R13 ;  /* 0x000000ffff0f7224 */ /* 0x000fe200078e0a0d */
[----:B0-----:R-:W-:-:S03]  /*01f0*/  LOP3.LUT R7, R11, R8, RZ, 0x3c, !PT ;  /* 0x000000080b077212 */ /* 0x001fc600078e3cff */
[----:B------:R-:W-:Y:S01]  /*0200*/  IMAD R15, R16, R15, R14 ;  /* 0x0000000f100f7224 */ /* 0x000fe200078e020e */
[----:B------:R-:W-:-:S04]  /*0210*/  ISETP.GE.AND P3, PT, R7, RZ, PT ;  /* 0x000000ff0700720c */ /* 0x000fc80003f66270 */
[----:B------:R-:W-:-:S13]  /*0220*/  ISETP.GT.U32.AND P2, PT, R0, R15, PT ;  /* 0x0000000f0000720c */ /* 0x000fda0003f44070 */
[----:B------:R-:W-:Y:S01]  /*0230*/  @!P2 IADD3 R15, PT, PT, R15, -R16, RZ ;  /* 0x800000100f0fa210 */ /* 0x000fe20007ffe0ff */
[----:B------:R-:W-:-:S03]  /*0240*/  @!P2 VIADD R13, R13, 0x1 ;  /* 0x000000010d0da836 */ /* 0x000fc60000000000 */
[----:B------:R-:W-:-:S13]  /*0250*/  ISETP.GE.U32.AND P1, PT, R15, R0, PT ;  /* 0x000000000f00720c */ /* 0x000fda0003f26070 */
[----:B------:R-:W-:-:S05]  /*0260*/  @P1 IADD3 R13, PT, PT, R13, 0x1, RZ ;  /* 0x000000010d0d1810 */ /* 0x000fca0007ffe0ff */
[----:B------:R-:W-:-:S05]  /*0270*/  @!P3 IMAD.MOV R13, RZ, RZ, -R13 ;  /* 0x000000ffff0db224 */ /* 0x000fca00078e0a0d */
[----:B------:R-:W-:-:S05]  /*0280*/  SEL R13, R12, R13, !P0 ;  /* 0x0000000d0c0d7207 */ /* 0x000fca0004000000 */
[----:B------:R-:W-:-:S05]  /*0290*/  IMAD R14, R13, R8, RZ ;  /* 0x000000080d0e7224 */ /* 0x000fca00078e02ff */
[----:B------:R-:W-:Y:S01]  /*02a0*/  IADD3 R7, PT, PT, -R14, R11, RZ ;  /* 0x0000000b0e077210 */ /* 0x000fe20007ffe1ff */
[----:B------:R-:W-:-:S04]  /*02b0*/  IMAD.IADD R11, R10, 0x1, R11 ;  /* 0x000000010a0b7824 */ /* 0x000fc800078e020b */
[----:B------:R-:W-:Y:S01]  /*02c0*/  IMAD R7, R14, 0x2, R7 ;  /* 0x000000020e077824 */ /* 0x000fe200078e0207 */
[----:B------:R-:W-:-:S03]  /*02d0*/  ISETP.GE.AND P1, PT, R11, 0x100000, PT ;  /* 0x001000000b00780c */ /* 0x000fc60003f26270 */
[----:B------:R-:W-:-:S04]  /*02e0*/  IMAD.WIDE R14, R7, 0x8, R2 ;  /* 0x00000008070e7825 */ /* 0x000fc800078e0202 */
[----:B------:R-:W-:Y:S01]  /*02f0*/  IMAD.WIDE R16, R8, 0x8, R14 ;  /* 0x0000000808107825 */ /* 0x000fe200078e020e */
[----:B--2---:R-:W-:-:S03]  /*0300*/  MOV R7, R6 ;  /* 0x0000000600077202 */ /* 0x004fc60000000f00 */
[----:B------:R-:W-:Y:S01]  /*0310*/  IMAD.MOV.U32 R18, RZ, RZ, R6 ;  /* 0x000000ffff127224 */ /* 0x000fe200078e0006 */
[----:B------:R-:W-:Y:S01]  /*0320*/  MOV R19, R6 ;  /* 0x0000000600137202 */ /* 0x000fe20000000f00 */
[----:B------:R0:W-:Y:S04]  /*0330*/  STG.E.64 desc[UR6][R14.64], R6 ;  /* 0x000000060e007986 */ /* 0x0001e8000c101b06 */
[----:B------:R0:W-:Y:S01]  /*0340*/  STG.E.64 desc[UR6][R16.64], R18 ;  /* 0x0000001210007986 */ /* 0x0001e2000c101b06 */
[----:B------:R-:W-:Y:S05]  /*0350*/  @!P1 BRA `(.L_x_0) ;  /* 0xfffffffc008c9947 */ /* 0x000fea000383ffff */
[----:B------:R-:W-:Y:S05]  /*0360*/  EXIT ;  /* 0x000000000000794d */ /* 0x000fea0003800000 */
.L_x_1:
[----:B------:R-:W-:-:S00]  /*0370*/  BRA `(.L_x_1) ;  /* 0xfffffffc00fc7947 */ /* 0x000fc0000383ffff */
[----:B------:R-:W-:-:S00]  /*0380*/  NOP ;  /* 0x0000000000007918 */ /* 0x000fc00000000000 */
[----:B------:R-:W-:-:S00]  /*0390*/  NOP ;  /* 0x0000000000007918 */ /* 0x000fc00000000000 */
[----:B------:R-:W-:-:S00]  /*03a0*/  NOP ;  /* 0x0000000000007918 */ /* 0x000fc00000000000 */
[----:B------:R-:W-:-:S00]  /*03b0*/  NOP ;  /* 0x0000000000007918 */ /* 0x000fc00000000000 */
[----:B------:R-:W-:-:S00]  /*03c0*/  NOP ;  /* 0x0000000000007918 */ /* 0x000fc00000000000 */
[----:B------:R-:W-:-:S00]  /*03d0*/  NOP ;  /* 0x0000000000007918 */ /* 0x000fc00000000000 */
[----:B------:R-:W-:-:S00]  /*03e0*/  NOP ;  /* 0x0000000000007918 */ /* 0x000fc00000000000 */
[----:B------:R-:W-:-:S00]  /*03f0*/  NOP ;  /* 0x0000000000007918 */ /* 0x000fc00000000000 */
.L_x_2:


//--------------------- .nv.shared.reserved.0     --------------------------
	.section	.nv.shared.reserved.0,"aw",@nobits
	.weak		__nv_reservedSMEM_offset_0_alias
	.size		__nv_reservedSMEM_offset_0_alias, 0, 64
	.other		__nv_reservedSMEM_offset_0_alias,@"STO_CUDA_RESERVED_SHARED STV_DEFAULT"
__nv_reservedSMEM_offset_0_alias:
	.zero		0
	.zero		64


//--------------------- .nv.constant0._Z15upsampleNearestIfEvPKT_PS0_ii --------------------------
	.section	.nv.constant0._Z15upsampleNearestIfEvPKT_PS0_ii,"a",@progbits
	.sectionflags	@""
	.align	4
.nv.constant0._Z15upsampleNearestIfEvPKT_PS0_ii:
	.zero		920


//--------------------- SYMBOLS --------------------------

	.type		.nv.reservedSmem.offset0,@object
	.size		.nv.reservedSmem.offset0,0x4
